//
// Generated by NVIDIA NVVM Compiler
//
// Compiler Build ID: CL-36424714
// Cuda compilation tools, release 13.0, V13.0.88
// Based on NVVM 20.0.0
//

.version 9.0
.target sm_100
.address_size 64

	// .globl	_Z6whoamiv
.extern .func  (.param .b32 func_retval0) vprintf
(
	.param .b64 vprintf_param_0,
	.param .b64 vprintf_param_1
)
;
.global .align 1 .b8 $str[6] = {37, 48, 52, 100, 10};

.visible .entry _Z6whoamiv()
{
	.local .align 8 .b8 	__local_depot0[8];
	.reg .b64 	%SP;
	.reg .b64 	%SPL;
	.reg .b32 	%r<18>;
	.reg .b64 	%rd<5>;

	mov.u64 	%SPL, __local_depot0;
	cvta.local.u64 	%SP, %SPL;
	add.u64 	%rd1, %SP, 0;
	add.u64 	%rd2, %SPL, 0;
	mov.u32 	%r1, %ctaid.x;
	mov.u32 	%r2, %ctaid.y;
	mov.u32 	%r3, %nctaid.x;
	mov.u32 	%r4, %nctaid.y;
	mad.lo.s32 	%r5, %r4, %r1, %r2;
	mad.lo.s32 	%r6, %r5, %r3, %r1;
	mov.u32 	%r7, %ntid.x;
	mov.u32 	%r8, %ntid.y;
	mov.u32 	%r9, %ntid.z;
	mov.u32 	%r10, %tid.x;
	mov.u32 	%r11, %tid.y;
	mov.u32 	%r12, %tid.z;
	mad.lo.s32 	%r13, %r6, %r9, %r12;
	mad.lo.s32 	%r14, %r13, %r8, %r11;
	mad.lo.s32 	%r15, %r14, %r7, %r10;
	st.local.u32 	[%rd2], %r15;
	mov.u64 	%rd3, $str;
	cvta.global.u64 	%rd4, %rd3;
	{ // callseq 0, 0
	.param .b64 param0;
	st.param.b64 	[param0], %rd4;
	.param .b64 param1;
	st.param.b64 	[param1], %rd1;
	.param .b32 retval0;
	call.uni (retval0), 
	vprintf, 
	(
	param0, 
	param1
	);
	ld.param.b32 	%r16, [retval0];
	} // callseq 0
	ret;

}


// ===== COMPILED SASS (sm_100) =====

	.target	sm_100

	.elftype	@"ET_EXEC"


//--------------------- .note.nv.tkinfo           --------------------------
	.section	.note.nv.tkinfo,"",@"SHT_NOTE"
	.sectionflags	@"SHF_NOTE_NV_TKINFO"
	.tkinfo
        /*0018*/ 	.word	0x00000002
        /*0030*/ 	.string	""
        /*0030*/ 	.string	"ptxas"
        /*0030*/ 	.string	"Cuda compilation tools, release 13.0, V13.0.88"
        /*0030*/ 	.string	"Build cuda_13.0.r13.0/compiler.36424714_0"
        /*0030*/ 	.string	"-arch sm_100 -m 64 "



//--------------------- .note.nv.cuinfo           --------------------------
	.section	.note.nv.cuinfo,"",@"SHT_NOTE"
	.sectionflags	@"SHF_NOTE_NV_CUINFO"
        /*0018*/ 	.short	0x0002
        /*001a*/ 	.short	0x0064
        /*001c*/ 	.short	0x0082
	.zero		2


//--------------------- .nv.info                  --------------------------
	.section	.nv.info,"",@"SHT_CUDA_INFO"
	.align	4


	//----- nvinfo : EIATTR_REGCOUNT
	.align		4
        /*0000*/ 	.byte	0x04, 0x2f
        /*0002*/ 	.short	(.L_2 - .L_1)
	.align		4
.L_1:
        /*0004*/ 	.word	index@(_Z6whoamiv)
        /*0008*/ 	.word	0x00000018


	//----- nvinfo : EIATTR_FRAME_SIZE
	.align		4
.L_2:
        /*000c*/ 	.byte	0x04, 0x11
        /*000e*/ 	.short	(.L_4 - .L_3)
	.align		4
.L_3:
        /*0010*/ 	.word	index@(_Z6whoamiv)
        /*0014*/ 	.word	0x00000008


	//----- nvinfo : EIATTR_MIN_STACK_SIZE
	.align		4
.L_4:
        /*0018*/ 	.byte	0x04, 0x12
        /*001a*/ 	.short	(.L_6 - .L_5)
	.align		4
.L_5:
        /*001c*/ 	.word	index@(_Z6whoamiv)
        /*0020*/ 	.word	0x00000008
.L_6:


//--------------------- .nv.compat                --------------------------
	.section	.nv.compat,"",@"SHT_CUDA_COMPAT_INFO"
	.align	4
        /*0000*/ 	.byte	0x02, 0x09, 0x00, 0x00, 0x02, 0x02, 0x01, 0x00, 0x02, 0x05, 0x05, 0x00, 0x03, 0x07, 0x01, 0x01
        /*0010*/ 	.byte	0x02, 0x03, 0x00, 0x00, 0x02, 0x06, 0x01, 0x00, 0x04, 0x0b, 0x08, 0x00, 0x09, 0x00, 0x00, 0x00
        /*0020*/ 	.byte	0x00, 0x00, 0x00, 0x00


//--------------------- .nv.info._Z6whoamiv       --------------------------
	.section	.nv.info._Z6whoamiv,"",@"SHT_CUDA_INFO"
	.sectionflags	@""
	.align	4


	//----- nvinfo : EIATTR_CUDA_API_VERSION
	.align		4
        /*0000*/ 	.byte	0x04, 0x37
        /*0002*/ 	.short	(.L_8 - .L_7)
.L_7:
        /*0004*/ 	.word	0x00000082


	//----- nvinfo : EIATTR_SPARSE_MMA_MASK
	.align		4
.L_8:
        /*0008*/ 	.byte	0x03, 0x50
        /*000a*/ 	.short	0x0000


	//----- nvinfo : EIATTR_MAXREG_COUNT
	.align		4
        /*000c*/ 	.byte	0x03, 0x1b
        /*000e*/ 	.short	0x00ff


	//----- nvinfo : EIATTR_EXTERNS
	.align		4
        /*0010*/ 	.byte	0x04, 0x0f
        /*0012*/ 	.short	(.L_10 - .L_9)


	//   ....[0]....
	.align		4
.L_9:
        /*0014*/ 	.word	index@(vprintf)


	//----- nvinfo : EIATTR_MERCURY_ISA_VERSION
	.align		4
.L_10:
        /*0018*/ 	.byte	0x03, 0x5f
        /*001a*/ 	.short	0x0101


	//----- nvinfo : EIATTR_VRC_CTA_INIT_COUNT
	.align		4
        /*001c*/ 	.byte	0x02, 0x4a
	.zero		1
	.zero		1


	//----- nvinfo : EIATTR_SYSCALL_OFFSETS
	.align		4
        /*0020*/ 	.byte	0x04, 0x46
        /*0022*/ 	.short	(.L_12 - .L_11)


	//   ....[0]....
.L_11:
        /*0024*/ 	.word	0x000001c0


	//----- nvinfo : EIATTR_EXIT_INSTR_OFFSETS
	.align		4
.L_12:
        /*0028*/ 	.byte	0x04, 0x1c
        /*002a*/ 	.short	(.L_14 - .L_13)


	//   ....[0]....
.L_13:
        /*002c*/ 	.word	0x000001d0


	//----- nvinfo : EIATTR_SW_WAR
	.align		4
.L_14:
        /*0030*/ 	.byte	0x04, 0x36
        /*0032*/ 	.short	(.L_16 - .L_15)
.L_15:
        /*0034*/ 	.word	0x00000008
.L_16:


//--------------------- .nv.callgraph             --------------------------
	.section	.nv.callgraph,"",@"SHT_CUDA_CALLGRAPH"
	.align	4
	.sectionentsize	8
	.align		4
        /*0000*/ 	.word	0x00000000
	.align		4
        /*0004*/ 	.word	0xffffffff
	.align		4
        /*0008*/ 	.word	index@(_Z6whoamiv)
	.align		4
        /*000c*/ 	.word	index@(vprintf)
	.align		4
        /*0010*/ 	.word	0x00000000
	.align		4
        /*0014*/ 	.word	0xfffffffe
	.align		4
        /*0018*/ 	.word	0x00000000
	.align		4
        /*001c*/ 	.word	0xfffffffd
	.align		4
        /*0020*/ 	.word	0x00000000
	.align		4
        /*0024*/ 	.word	0xfffffffc


//--------------------- .nv.constant4             --------------------------
	.section	.nv.constant4,"a",@progbits
	.align	8
	.align		8
.nv.constant4:
        /*0000*/ 	.dword	vprintf
	.align		8
        /*0008*/ 	.dword	$str


//--------------------- .text._Z6whoamiv          --------------------------
	.section	.text._Z6whoamiv,"ax",@progbits
	.align	128
        .global         _Z6whoamiv
        .type           _Z6whoamiv,@function
        .size           _Z6whoamiv,(.L_x_2 - _Z6whoamiv)
        .other          _Z6whoamiv,@"STO_CUDA_ENTRY STV_DEFAULT"
_Z6whoamiv:
.text._Z6whoamiv:
[----:B------:R-:W0:Y:S08]  /*0000*/  LDC R1, c[0x0][0x37c] ;  /* 0x0000df00ff017b82 */ /* 0x000e300000000800 */
[----:B------:R-:W-:Y:S01]  /*0010*/  S2UR UR5, SR_CTAID.X ;  /* 0x00000000000579c3 */ /* 0x000fe20000002500 */
[----:B------:R-:W1:Y:S01]  /*0020*/  S2R R7, SR_TID.Z ;  /* 0x0000000000077919 */ /* 0x000e620000002300 */
[----:B------:R-:W2:Y:S01]  /*0030*/  LDCU UR8, c[0x0][0x2fc] ;  /* 0x00005f80ff0877ac */ /* 0x000ea20008000800 */
[----:B------:R-:W-:Y:S01]  /*0040*/  MOV R2, 0x0 ;  /* 0x0000000000027802 */ /* 0x000fe20000000f00 */
[----:B0-----:R-:W-:Y:S01]  /*0050*/  VIADD R1, R1, 0xfffffff8 ;  /* 0xfffffff801017836 */ /* 0x001fe20000000000 */
[----:B------:R-:W0:Y:S01]  /*0060*/  S2R R5, SR_TID.Y ;  /* 0x0000000000057919 */ /* 0x000e220000002200 */
[----:B------:R-:W3:Y:S02]  /*0070*/  LDCU UR6, c[0x0][0x370] ;  /* 0x00006e00ff0677ac */ /* 0x000ee40008000800 */
[----:B------:R-:W4:Y:S01]  /*0080*/  S2UR UR4, SR_CTAID.Y ;  /* 0x00000000000479c3 */ /* 0x000f220000002600 */
[----:B------:R-:W5:Y:S01]  /*0090*/  S2R R3, SR_TID.X ;  /* 0x0000000000037919 */ /* 0x000f620000002100 */
[----:B------:R-:W4:Y:S01]  /*00a0*/  LDCU UR7, c[0x0][0x374] ;  /* 0x00006e80ff0777ac */ /* 0x000f220008000800 */
[----:B------:R-:W5:Y:S01]  /*00b0*/  LDCU UR9, c[0x0][0x360] ;  /* 0x00006c00ff0977ac */ /* 0x000f620008000800 */
[----:B------:R-:W0:Y:S04]  /*00c0*/  LDCU UR10, c[0x0][0x364] ;  /* 0x00006c80ff0a77ac */ /* 0x000e280008000800 */
[----:B------:R-:W1:Y:S01]  /*00d0*/  LDC R0, c[0x0][0x368] ;  /* 0x0000da00ff007b82 */ /* 0x000e620000000800 */
[----:B----4-:R-:W-:-:S04]  /*00e0*/  UIMAD UR4, UR5, UR7, UR4 ;  /* 0x00000007050472a4 */ /* 0x010fc8000f8e0204 */
[----:B---3--:R-:W-:Y:S01]  /*00f0*/  UIMAD UR4, UR4, UR6, UR5 ;  /* 0x00000006040472a4 */ /* 0x008fe2000f8e0205 */
[----:B------:R-:W3:Y:S05]  /*0100*/  LDCU.64 UR6, c[0x4][0x8] ;  /* 0x01000100ff0677ac */ /* 0x000eea0008000a00 */
[----:B-1----:R-:W-:-:S04]  /*0110*/  IMAD R0, R0, UR4, R7 ;  /* 0x0000000400007c24 */ /* 0x002fc8000f8e0207 */
[----:B0-----:R-:W-:Y:S01]  /*0120*/  IMAD R0, R0, UR10, R5 ;  /* 0x0000000a00007c24 */ /* 0x001fe2000f8e0205 */
[----:B------:R-:W0:Y:S03]  /*0130*/  LDCU UR4, c[0x0][0x2f8] ;  /* 0x00005f00ff0477ac */ /* 0x000e260008000800 */
[----:B-----5:R-:W-:Y:S02]  /*0140*/  IMAD R0, R0, UR9, R3 ;  /* 0x0000000900007c24 */ /* 0x020fe4000f8e0203 */
[----:B------:R-:W1:Y:S03]  /*0150*/  LDC.64 R2, c[0x4][R2] ;  /* 0x0100000002027b82 */ /* 0x000e660000000a00 */
[----:B------:R4:W-:Y:S01]  /*0160*/  STL [R1], R0 ;  /* 0x0000000001007387 */ /* 0x0009e20000100800 */
[----:B---3--:R-:W-:Y:S01]  /*0170*/  IMAD.U32 R4, RZ, RZ, UR6 ;  /* 0x00000006ff047e24 */ /* 0x008fe2000f8e00ff */
[----:B------:R-:W-:-:S02]  /*0180*/  MOV R5, UR7 ;  /* 0x0000000700057c02 */ /* 0x000fc40008000f00 */
[----:B0-----:R-:W-:-:S04]  /*0190*/  IADD3 R6, P0, PT, R1, UR4, RZ ;  /* 0x0000000401067c10 */ /* 0x001fc8000ff1e0ff */
[----:B--2-4-:R-:W-:-:S09]  /*01a0*/  IADD3.X R7, PT, PT, RZ, UR8, RZ, P0, !PT ;  /* 0x00000008ff077c10 */ /* 0x014fd200087fe4ff */
[----:B------:R-:W-:-:S07]  /*01b0*/  LEPC R20, `(.L_x_0) ;  /* 0x000000001014794e */ /* 0x000fce0000000000 */
[----:B-1----:R-:W-:Y:S05]  /*01c0*/  CALL.ABS.NOINC R2 ;  /* 0x0000000002007343 */ /* 0x002fea0003c00000 */
.L_x_0:
[----:B------:R-:W-:Y:S05]  /*01d0*/  EXIT ;  /* 0x000000000000794d */ /* 0x000fea0003800000 */
.L_x_1:
[----:B------:R-:W-:-:S00]  /*01e0*/  BRA `(.L_x_1) ;  /* 0xfffffffc00fc7947 */ /* 0x000fc0000383ffff */
[----:B------:R-:W-:-:S00]  /*01f0*/  NOP ;  /* 0x0000000000007918 */ /* 0x000fc00000000000 */
        /* <DEDUP_REMOVED lines=8> */
.L_x_2:


//--------------------- .nv.global.init           --------------------------
	.section	.nv.global.init,"aw",@progbits
.nv.global.init:
	.type		$str,@object
	.size		$str,(.L_0 - $str)
$str:
        /*0000*/ 	.byte	0x25, 0x30, 0x34, 0x64, 0x0a, 0x00
.L_0:


//--------------------- .nv.shared.reserved.0     --------------------------
	.section	.nv.shared.reserved.0,"aw",@nobits
	.weak		__nv_reservedSMEM_offset_0_alias
	.size		__nv_reservedSMEM_offset_0_alias, 0, 64
	.other		__nv_reservedSMEM_offset_0_alias,@"STO_CUDA_RESERVED_SHARED STV_DEFAULT"
__nv_reservedSMEM_offset_0_alias:
	.zero		0
	.zero		64


//--------------------- .nv.constant0._Z6whoamiv  --------------------------
	.section	.nv.constant0._Z6whoamiv,"a",@progbits
	.sectionflags	@""
	.align	4
.nv.constant0._Z6whoamiv:
	.zero		896


//--------------------- SYMBOLS --------------------------

	.type		.nv.reservedSmem.offset0,@object
	.size		.nv.reservedSmem.offset0,0x4
	.type		vprintf,@function
